//
// Generated by NVIDIA NVVM Compiler
//
// Compiler Build ID: CL-36424714
// Cuda compilation tools, release 13.0, V13.0.88
// Based on NVVM 20.0.0
//

.version 9.0
.target sm_100
.address_size 64

	// .globl	_Z6VecAddPiS_S_i

.visible .entry _Z6VecAddPiS_S_i(
	.param .u64 .ptr .align 1 _Z6VecAddPiS_S_i_param_0,
	.param .u64 .ptr .align 1 _Z6VecAddPiS_S_i_param_1,
	.param .u64 .ptr .align 1 _Z6VecAddPiS_S_i_param_2,
	.param .u32 _Z6VecAddPiS_S_i_param_3
)
{
	.reg .b32 	%r<10>;
	.reg .b64 	%rd<11>;

	ld.param.u64 	%rd1, [_Z6VecAddPiS_S_i_param_0];
	ld.param.u64 	%rd2, [_Z6VecAddPiS_S_i_param_1];
	ld.param.u64 	%rd3, [_Z6VecAddPiS_S_i_param_2];
	ld.param.u32 	%r1, [_Z6VecAddPiS_S_i_param_3];
	cvta.to.global.u64 	%rd4, %rd3;
	cvta.to.global.u64 	%rd5, %rd2;
	cvta.to.global.u64 	%rd6, %rd1;
	mov.u32 	%r2, %ntid.x;
	mov.u32 	%r3, %ctaid.x;
	mov.u32 	%r4, %tid.x;
	mad.lo.s32 	%r5, %r2, %r3, %r4;
	add.s32 	%r6, %r5, %r1;
	mul.wide.s32 	%rd7, %r6, 4;
	add.s64 	%rd8, %rd6, %rd7;
	ld.global.u32 	%r7, [%rd8];
	add.s64 	%rd9, %rd5, %rd7;
	ld.global.u32 	%r8, [%rd9];
	add.s32 	%r9, %r8, %r7;
	add.s64 	%rd10, %rd4, %rd7;
	st.global.u32 	[%rd10], %r9;
	ret;

}


// ===== COMPILED SASS (sm_100) =====

	.target	sm_100

	.elftype	@"ET_EXEC"


//--------------------- .note.nv.tkinfo           --------------------------
	.section	.note.nv.tkinfo,"",@"SHT_NOTE"
	.sectionflags	@"SHF_NOTE_NV_TKINFO"
	.tkinfo
        /*0018*/ 	.word	0x00000002
        /*0030*/ 	.string	""
        /*0030*/ 	.string	"ptxas"
        /*0030*/ 	.string	"Cuda compilation tools, release 13.0, V13.0.88"
        /*0030*/ 	.string	"Build cuda_13.0.r13.0/compiler.36424714_0"
        /*0030*/ 	.string	"-arch sm_100 -m 64 "



//--------------------- .note.nv.cuinfo           --------------------------
	.section	.note.nv.cuinfo,"",@"SHT_NOTE"
	.sectionflags	@"SHF_NOTE_NV_CUINFO"
        /*0018*/ 	.short	0x0002
        /*001a*/ 	.short	0x0064
        /*001c*/ 	.short	0x0082
	.zero		2


//--------------------- .nv.info                  --------------------------
	.section	.nv.info,"",@"SHT_CUDA_INFO"
	.align	4


	//----- nvinfo : EIATTR_REGCOUNT
	.align		4
        /*0000*/ 	.byte	0x04, 0x2f
        /*0002*/ 	.short	(.L_1 - .L_0)
	.align		4
.L_0:
        /*0004*/ 	.word	index@(_Z6VecAddPiS_S_i)
        /*0008*/ 	.word	0x0000000c


	//----- nvinfo : EIATTR_FRAME_SIZE
	.align		4
.L_1:
        /*000c*/ 	.byte	0x04, 0x11
        /*000e*/ 	.short	(.L_3 - .L_2)
	.align		4
.L_2:
        /*0010*/ 	.word	index@(_Z6VecAddPiS_S_i)
        /*0014*/ 	.word	0x00000000


	//----- nvinfo : EIATTR_MIN_STACK_SIZE
	.align		4
.L_3:
        /*0018*/ 	.byte	0x04, 0x12
        /*001a*/ 	.short	(.L_5 - .L_4)
	.align		4
.L_4:
        /*001c*/ 	.word	index@(_Z6VecAddPiS_S_i)
        /*0020*/ 	.word	0x00000000
.L_5:


//--------------------- .nv.compat                --------------------------
	.section	.nv.compat,"",@"SHT_CUDA_COMPAT_INFO"
	.align	4
        /*0000*/ 	.byte	0x02, 0x09, 0x00, 0x00, 0x02, 0x02, 0x01, 0x00, 0x02, 0x05, 0x05, 0x00, 0x03, 0x07, 0x01, 0x01
        /*0010*/ 	.byte	0x02, 0x03, 0x00, 0x00, 0x02, 0x06, 0x01, 0x00, 0x04, 0x0b, 0x08, 0x00, 0x09, 0x00, 0x00, 0x00
        /*0020*/ 	.byte	0x00, 0x00, 0x00, 0x00


//--------------------- .nv.info._Z6VecAddPiS_S_i --------------------------
	.section	.nv.info._Z6VecAddPiS_S_i,"",@"SHT_CUDA_INFO"
	.sectionflags	@""
	.align	4


	//----- nvinfo : EIATTR_CUDA_API_VERSION
	.align		4
        /*0000*/ 	.byte	0x04, 0x37
        /*0002*/ 	.short	(.L_7 - .L_6)
.L_6:
        /*0004*/ 	.word	0x00000082


	//----- nvinfo : EIATTR_KPARAM_INFO
	.align		4
.L_7:
        /*0008*/ 	.byte	0x04, 0x17
        /*000a*/ 	.short	(.L_9 - .L_8)
.L_8:
        /*000c*/ 	.word	0x00000000
        /*0010*/ 	.short	0x0003
        /*0012*/ 	.short	0x0018
        /*0014*/ 	.byte	0x00, 0xf0, 0x11, 0x00


	//----- nvinfo : EIATTR_KPARAM_INFO
	.align		4
.L_9:
        /*0018*/ 	.byte	0x04, 0x17
        /*001a*/ 	.short	(.L_11 - .L_10)
.L_10:
        /*001c*/ 	.word	0x00000000
        /*0020*/ 	.short	0x0002
        /*0022*/ 	.short	0x0010
        /*0024*/ 	.byte	0x00, 0xf5, 0x21, 0x00


	//----- nvinfo : EIATTR_KPARAM_INFO
	.align		4
.L_11:
        /*0028*/ 	.byte	0x04, 0x17
        /*002a*/ 	.short	(.L_13 - .L_12)
.L_12:
        /*002c*/ 	.word	0x00000000
        /*0030*/ 	.short	0x0001
        /*0032*/ 	.short	0x0008
        /*0034*/ 	.byte	0x00, 0xf5, 0x21, 0x00


	//----- nvinfo : EIATTR_KPARAM_INFO
	.align		4
.L_13:
        /*0038*/ 	.byte	0x04, 0x17
        /*003a*/ 	.short	(.L_15 - .L_14)
.L_14:
        /*003c*/ 	.word	0x00000000
        /*0040*/ 	.short	0x0000
        /*0042*/ 	.short	0x0000
        /*0044*/ 	.byte	0x00, 0xf5, 0x21, 0x00


	//----- nvinfo : EIATTR_SPARSE_MMA_MASK
	.align		4
.L_15:
        /*0048*/ 	.byte	0x03, 0x50
        /*004a*/ 	.short	0x0000


	//----- nvinfo : EIATTR_MAXREG_COUNT
	.align		4
        /*004c*/ 	.byte	0x03, 0x1b
        /*004e*/ 	.short	0x00ff


	//----- nvinfo : EIATTR_MERCURY_ISA_VERSION
	.align		4
        /*0050*/ 	.byte	0x03, 0x5f
        /*0052*/ 	.short	0x0101


	//----- nvinfo : EIATTR_VRC_CTA_INIT_COUNT
	.align		4
        /*0054*/ 	.byte	0x02, 0x4a
	.zero		1
	.zero		1


	//----- nvinfo : EIATTR_EXIT_INSTR_OFFSETS
	.align		4
        /*0058*/ 	.byte	0x04, 0x1c
        /*005a*/ 	.short	(.L_17 - .L_16)


	//   ....[0]....
.L_16:
        /*005c*/ 	.word	0x00000120


	//----- nvinfo : EIATTR_CBANK_PARAM_SIZE
	.align		4
.L_17:
        /*0060*/ 	.byte	0x03, 0x19
        /*0062*/ 	.short	0x001c


	//----- nvinfo : EIATTR_PARAM_CBANK
	.align		4
        /*0064*/ 	.byte	0x04, 0x0a
        /*0066*/ 	.short	(.L_19 - .L_18)
	.align		4
.L_18:
        /*0068*/ 	.word	index@(.nv.constant0._Z6VecAddPiS_S_i)
        /*006c*/ 	.short	0x0380
        /*006e*/ 	.short	0x001c


	//----- nvinfo : EIATTR_SW_WAR
	.align		4
.L_19:
        /*0070*/ 	.byte	0x04, 0x36
        /*0072*/ 	.short	(.L_21 - .L_20)
.L_20:
        /*0074*/ 	.word	0x00000008
.L_21:


//--------------------- .nv.callgraph             --------------------------
	.section	.nv.callgraph,"",@"SHT_CUDA_CALLGRAPH"
	.align	4
	.sectionentsize	8
	.align		4
        /*0000*/ 	.word	0x00000000
	.align		4
        /*0004*/ 	.word	0xffffffff
	.align		4
        /*0008*/ 	.word	0x00000000
	.align		4
        /*000c*/ 	.word	0xfffffffe
	.align		4
        /*0010*/ 	.word	0x00000000
	.align		4
        /*0014*/ 	.word	0xfffffffd
	.align		4
        /*0018*/ 	.word	0x00000000
	.align		4
        /*001c*/ 	.word	0xfffffffc


//--------------------- .text._Z6VecAddPiS_S_i    --------------------------
	.section	.text._Z6VecAddPiS_S_i,"ax",@progbits
	.align	128
        .global         _Z6VecAddPiS_S_i
        .type           _Z6VecAddPiS_S_i,@function
        .size           _Z6VecAddPiS_S_i,(.L_x_1 - _Z6VecAddPiS_S_i)
        .other          _Z6VecAddPiS_S_i,@"STO_CUDA_ENTRY STV_DEFAULT"
_Z6VecAddPiS_S_i:
.text._Z6VecAddPiS_S_i:
[----:B------:R-:W-:Y:S01]  /*0000*/  LDC R1, c[0x0][0x37c] ;  /* 0x0000df00ff017b82 */ /* 0x000fe20000000800 */
[----:B------:R-:W0:Y:S01]  /*0010*/  S2R R0, SR_CTAID.X ;  /* 0x0000000000007919 */ /* 0x000e220000002500 */
[----:B------:R-:W0:Y:S06]  /*0020*/  LDCU UR6, c[0x0][0x360] ;  /* 0x00006c00ff0677ac */ /* 0x000e2c0008000800 */
[----:B------:R-:W1:Y:S01]  /*0030*/  LDC.64 R2, c[0x0][0x380] ;  /* 0x0000e000ff027b82 */ /* 0x000e620000000a00 */
[----:B------:R-:W0:Y:S01]  /*0040*/  S2R R7, SR_TID.X ;  /* 0x0000000000077919 */ /* 0x000e220000002100 */
[----:B------:R-:W2:Y:S01]  /*0050*/  LDCU UR7, c[0x0][0x398] ;  /* 0x00007300ff0777ac */ /* 0x000ea20008000800 */
[----:B------:R-:W3:Y:S05]  /*0060*/  LDCU.64 UR4, c[0x0][0x358] ;  /* 0x00006b00ff0477ac */ /* 0x000eea0008000a00 */
[----:B------:R-:W4:Y:S01]  /*0070*/  LDC.64 R4, c[0x0][0x388] ;  /* 0x0000e200ff047b82 */ /* 0x000f220000000a00 */
[----:B0-----:R-:W-:-:S07]  /*0080*/  IMAD R0, R0, UR6, R7 ;  /* 0x0000000600007c24 */ /* 0x001fce000f8e0207 */
[----:B------:R-:W0:Y:S01]  /*0090*/  LDC.64 R6, c[0x0][0x390] ;  /* 0x0000e400ff067b82 */ /* 0x000e220000000a00 */
[----:B--2---:R-:W-:-:S05]  /*00a0*/  IADD3 R9, PT, PT, R0, UR7, RZ ;  /* 0x0000000700097c10 */ /* 0x004fca000fffe0ff */
[----:B-1----:R-:W-:-:S04]  /*00b0*/  IMAD.WIDE R2, R9, 0x4, R2 ;  /* 0x0000000409027825 */ /* 0x002fc800078e0202 */
[C---:B----4-:R-:W-:Y:S02]  /*00c0*/  IMAD.WIDE R4, R9.reuse, 0x4, R4 ;  /* 0x0000000409047825 */ /* 0x050fe400078e0204 */
[----:B---3--:R-:W2:Y:S04]  /*00d0*/  LDG.E R2, desc[UR4][R2.64] ;  /* 0x0000000402027981 */ /* 0x008ea8000c1e1900 */
[----:B------:R-:W2:Y:S01]  /*00e0*/  LDG.E R5, desc[UR4][R4.64] ;  /* 0x0000000404057981 */ /* 0x000ea2000c1e1900 */
[----:B0-----:R-:W-:Y:S01]  /*00f0*/  IMAD.WIDE R6, R9, 0x4, R6 ;  /* 0x0000000409067825 */ /* 0x001fe200078e0206 */
[----:B--2---:R-:W-:-:S05]  /*0100*/  IADD3 R9, PT, PT, R2, R5, RZ ;  /* 0x0000000502097210 */ /* 0x004fca0007ffe0ff */
[----:B------:R-:W-:Y:S01]  /*0110*/  STG.E desc[UR4][R6.64], R9 ;  /* 0x0000000906007986 */ /* 0x000fe2000c101904 */
[----:B------:R-:W-:Y:S05]  /*0120*/  EXIT ;  /* 0x000000000000794d */ /* 0x000fea0003800000 */
.L_x_0:
[----:B------:R-:W-:-:S00]  /*0130*/  BRA `(.L_x_0) ;  /* 0xfffffffc00fc7947 */ /* 0x000fc0000383ffff */
[----:B------:R-:W-:-:S00]  /*0140*/  NOP ;  /* 0x0000000000007918 */ /* 0x000fc00000000000 */
        /* <DEDUP_REMOVED lines=11> */
.L_x_1:


//--------------------- .nv.shared.reserved.0     --------------------------
	.section	.nv.shared.reserved.0,"aw",@nobits
	.weak		__nv_reservedSMEM_offset_0_alias
	.size		__nv_reservedSMEM_offset_0_alias, 0, 64
	.other		__nv_reservedSMEM_offset_0_alias,@"STO_CUDA_RESERVED_SHARED STV_DEFAULT"
__nv_reservedSMEM_offset_0_alias:
	.zero		0
	.zero		64


//--------------------- .nv.constant0._Z6VecAddPiS_S_i --------------------------
	.section	.nv.constant0._Z6VecAddPiS_S_i,"a",@progbits
	.sectionflags	@""
	.align	4
.nv.constant0._Z6VecAddPiS_S_i:
	.zero		924


//--------------------- SYMBOLS --------------------------

	.type		.nv.reservedSmem.offset0,@object
	.size		.nv.reservedSmem.offset0,0x4
